	.headerflags	@"EF_CUDA_TEXMODE_UNIFIED EF_CUDA_64BIT_ADDRESS EF_CUDA_ACCELERATORS EF_CUDA_SM90 EF_CUDA_VIRTUAL_SM(EF_CUDA_SM90)"
	.elftype	@"ET_EXEC"


//--------------------- .nv.info                  --------------------------
	.section	.nv.info,"",@"SHT_CUDA_INFO"
	.align	4


	//----- nvinfo : EIATTR_REGCOUNT
	.align		4
        /*0000*/ 	.byte	0x04, 0x2f
        /*0002*/ 	.short	(.L_3 - .L_2)
	.align		4
.L_2:
        /*0004*/ 	.word	index@(triton_poi_fused__native_batch_norm_legit_no_training_add_relu_19)
        /*0008*/ 	.word	0x00000026


	//----- nvinfo : EIATTR_MIN_STACK_SIZE
	.align		4
.L_3:
        /*000c*/ 	.byte	0x04, 0x12
        /*000e*/ 	.short	(.L_5 - .L_4)
	.align		4
.L_4:
        /*0010*/ 	.word	index@(triton_poi_fused__native_batch_norm_legit_no_training_add_relu_19)
        /*0014*/ 	.word	0x00000000


	//----- nvinfo : EIATTR_FRAME_SIZE
	.align		4
.L_5:
        /*0018*/ 	.byte	0x04, 0x11
        /*001a*/ 	.short	(.L_7 - .L_6)
	.align		4
.L_6:
        /*001c*/ 	.word	index@(triton_poi_fused__native_batch_norm_legit_no_training_add_relu_19)
        /*0020*/ 	.word	0x00000000


	//----- nvinfo : EIATTR_MIN_STACK_SIZE
	.align		4
.L_7:
        /*0024*/ 	.byte	0x04, 0x12
        /*0026*/ 	.short	(.L_9 - .L_8)
	.align		4
.L_8:
        /*0028*/ 	.word	index@(triton_poi_fused__native_batch_norm_legit_no_training_add_relu_19)
        /*002c*/ 	.word	0x00000000
.L_9:


//--------------------- .nv.info.triton_poi_fused__native_batch_norm_legit_no_training_add_relu_19 --------------------------
	.section	.nv.info.triton_poi_fused__native_batch_norm_legit_no_training_add_relu_19,"",@"SHT_CUDA_INFO"
	.sectionflags	@""
	.align	4


	//----- nvinfo : EIATTR_CUDA_API_VERSION
	.align		4
        /*0000*/ 	.byte	0x04, 0x37
        /*0002*/ 	.short	(.L_11 - .L_10)
.L_10:
        /*0004*/ 	.word	0x0000007c


	//----- nvinfo : EIATTR_KPARAM_INFO
	.align		4
.L_11:
        /*0008*/ 	.byte	0x04, 0x17
        /*000a*/ 	.short	(.L_13 - .L_12)
.L_12:
        /*000c*/ 	.word	0x00000000
        /*0010*/ 	.short	0x000b
        /*0012*/ 	.short	0x0058
        /*0014*/ 	.byte	0x00, 0xf0, 0x11, 0x00


	//----- nvinfo : EIATTR_KPARAM_INFO
	.align		4
.L_13:
        /*0018*/ 	.byte	0x04, 0x17
        /*001a*/ 	.short	(.L_15 - .L_14)
.L_14:
        /*001c*/ 	.word	0x00000000
        /*0020*/ 	.short	0x000a
        /*0022*/ 	.short	0x0050
        /*0024*/ 	.byte	0x00, 0xf4, 0x21, 0x00


	//----- nvinfo : EIATTR_KPARAM_INFO
	.align		4
.L_15:
        /*0028*/ 	.byte	0x04, 0x17
        /*002a*/ 	.short	(.L_17 - .L_16)
.L_16:
        /*002c*/ 	.word	0x00000000
        /*0030*/ 	.short	0x0009
        /*0032*/ 	.short	0x0048
        /*0034*/ 	.byte	0x00, 0xf4, 0x21, 0x00


	//----- nvinfo : EIATTR_KPARAM_INFO
	.align		4
.L_17:
        /*0038*/ 	.byte	0x04, 0x17
        /*003a*/ 	.short	(.L_19 - .L_18)
.L_18:
        /*003c*/ 	.word	0x00000000
        /*0040*/ 	.short	0x0008
        /*0042*/ 	.short	0x0040
        /*0044*/ 	.byte	0x00, 0xf4, 0x21, 0x00


	//----- nvinfo : EIATTR_KPARAM_INFO
	.align		4
.L_19:
        /*0048*/ 	.byte	0x04, 0x17
        /*004a*/ 	.short	(.L_21 - .L_20)
.L_20:
        /*004c*/ 	.word	0x00000000
        /*0050*/ 	.short	0x0007
        /*0052*/ 	.short	0x0038
        /*0054*/ 	.byte	0x00, 0xf4, 0x21, 0x00


	//----- nvinfo : EIATTR_KPARAM_INFO
	.align		4
.L_21:
        /*0058*/ 	.byte	0x04, 0x17
        /*005a*/ 	.short	(.L_23 - .L_22)
.L_22:
        /*005c*/ 	.word	0x00000000
        /*0060*/ 	.short	0x0006
        /*0062*/ 	.short	0x0030
        /*0064*/ 	.byte	0x00, 0xf4, 0x21, 0x00


	//----- nvinfo : EIATTR_KPARAM_INFO
	.align		4
.L_23:
        /*0068*/ 	.byte	0x04, 0x17
        /*006a*/ 	.short	(.L_25 - .L_24)
.L_24:
        /*006c*/ 	.word	0x00000000
        /*0070*/ 	.short	0x0005
        /*0072*/ 	.short	0x0028
        /*0074*/ 	.byte	0x00, 0xf4, 0x21, 0x00


	//----- nvinfo : EIATTR_KPARAM_INFO
	.align		4
.L_25:
        /*0078*/ 	.byte	0x04, 0x17
        /*007a*/ 	.short	(.L_27 - .L_26)
.L_26:
        /*007c*/ 	.word	0x00000000
        /*0080*/ 	.short	0x0004
        /*0082*/ 	.short	0x0020
        /*0084*/ 	.byte	0x00, 0xf4, 0x21, 0x00


	//----- nvinfo : EIATTR_KPARAM_INFO
	.align		4
.L_27:
        /*0088*/ 	.byte	0x04, 0x17
        /*008a*/ 	.short	(.L_29 - .L_28)
.L_28:
        /*008c*/ 	.word	0x00000000
        /*0090*/ 	.short	0x0003
        /*0092*/ 	.short	0x0018
        /*0094*/ 	.byte	0x00, 0xf4, 0x21, 0x00


	//----- nvinfo : EIATTR_KPARAM_INFO
	.align		4
.L_29:
        /*0098*/ 	.byte	0x04, 0x17
        /*009a*/ 	.short	(.L_31 - .L_30)
.L_30:
        /*009c*/ 	.word	0x00000000
        /*00a0*/ 	.short	0x0002
        /*00a2*/ 	.short	0x0010
        /*00a4*/ 	.byte	0x00, 0xf4, 0x21, 0x00


	//----- nvinfo : EIATTR_KPARAM_INFO
	.align		4
.L_31:
        /*00a8*/ 	.byte	0x04, 0x17
        /*00aa*/ 	.short	(.L_33 - .L_32)
.L_32:
        /*00ac*/ 	.word	0x00000000
        /*00b0*/ 	.short	0x0001
        /*00b2*/ 	.short	0x0008
        /*00b4*/ 	.byte	0x00, 0xf4, 0x21, 0x00


	//----- nvinfo : EIATTR_KPARAM_INFO
	.align		4
.L_33:
        /*00b8*/ 	.byte	0x04, 0x17
        /*00ba*/ 	.short	(.L_35 - .L_34)
.L_34:
        /*00bc*/ 	.word	0x00000000
        /*00c0*/ 	.short	0x0000
        /*00c2*/ 	.short	0x0000
        /*00c4*/ 	.byte	0x00, 0xf4, 0x21, 0x00


	//----- nvinfo : EIATTR_SPARSE_MMA_MASK
	.align		4
.L_35:
        /*00c8*/ 	.byte	0x03, 0x50
        /*00ca*/ 	.short	0x0000


	//----- nvinfo : EIATTR_MAXREG_COUNT
	.align		4
        /*00cc*/ 	.byte	0x03, 0x1b
        /*00ce*/ 	.short	0x00ff


	//----- nvinfo : EIATTR_EXIT_INSTR_OFFSETS
	.align		4
        /*00d0*/ 	.byte	0x04, 0x1c
        /*00d2*/ 	.short	(.L_37 - .L_36)


	//   ....[0]....
.L_36:
        /*00d4*/ 	.word	0x00000a20


	//----- nvinfo : EIATTR_REQNTID
	.align		4
.L_37:
        /*00d8*/ 	.byte	0x04, 0x10
        /*00da*/ 	.short	(.L_39 - .L_38)
.L_38:
        /*00dc*/ 	.word	0x00000080
        /*00e0*/ 	.word	0x00000001
        /*00e4*/ 	.word	0x00000001


	//----- nvinfo : EIATTR_CBANK_PARAM_SIZE
	.align		4
.L_39:
        /*00e8*/ 	.byte	0x03, 0x19
        /*00ea*/ 	.short	0x005c


	//----- nvinfo : EIATTR_PARAM_CBANK
	.align		4
        /*00ec*/ 	.byte	0x04, 0x0a
        /*00ee*/ 	.short	(.L_41 - .L_40)
	.align		4
.L_40:
        /*00f0*/ 	.word	index@(.nv.constant0.triton_poi_fused__native_batch_norm_legit_no_training_add_relu_19)
        /*00f4*/ 	.short	0x0210
        /*00f6*/ 	.short	0x005c


	//----- nvinfo : EIATTR_SW_WAR
	.align		4
.L_41:
        /*00f8*/ 	.byte	0x04, 0x36
        /*00fa*/ 	.short	(.L_43 - .L_42)
.L_42:
        /*00fc*/ 	.word	0x00000008
.L_43:


//--------------------- .nv.callgraph             --------------------------
	.section	.nv.callgraph,"",@"SHT_CUDA_CALLGRAPH"
	.align	4
	.sectionentsize	8
	.align		4
        /*0000*/ 	.word	0x00000000
	.align		4
        /*0004*/ 	.word	0xffffffff
	.align		4
        /*0008*/ 	.word	0x00000000
	.align		4
        /*000c*/ 	.word	0xfffffffe
	.align		4
        /*0010*/ 	.word	0x00000000
	.align		4
        /*0014*/ 	.word	0xfffffffd
	.align		4
        /*0018*/ 	.word	0x00000000
	.align		4
        /*001c*/ 	.word	0xfffffffc


//--------------------- .nv.constant4             --------------------------
	.section	.nv.constant4,"a",@progbits
	.align	8
	.align		8
.nv.constant4:
        /*0000*/ 	.dword	_$_str
	.align		8
        /*0008*/ 	.dword	_$_str_$_2


//--------------------- .text.triton_poi_fused__native_batch_norm_legit_no_training_add_relu_19 --------------------------
	.section	.text.triton_poi_fused__native_batch_norm_legit_no_training_add_relu_19,"ax",@progbits
	.align	128
        .global         triton_poi_fused__native_batch_norm_legit_no_training_add_relu_19
        .type           triton_poi_fused__native_batch_norm_legit_no_training_add_relu_19,@function
        .size           triton_poi_fused__native_batch_norm_legit_no_training_add_relu_19,(.L_x_1 - triton_poi_fused__native_batch_norm_legit_no_training_add_relu_19)
        .other          triton_poi_fused__native_batch_norm_legit_no_training_add_relu_19,@"STO_CUDA_ENTRY STV_DEFAULT"
triton_poi_fused__native_batch_norm_legit_no_training_add_relu_19:
.text.triton_poi_fused__native_batch_norm_legit_no_training_add_relu_19:
[----:B------:R-:W-:Y:S01]  /*0000*/  LDC R1, c[0x0][0x28] ;  /* 0x00000a00ff017b82 */ /* 0x000fe20000000800 */
[----:B------:R-:W1:Y:S07]  /*0010*/  S2R R0, SR_TID.X ;  /* 0x0000000000007919 */ /* 0x000e6e0000002100 */
[----:B------:R-:W2:Y:S01]  /*0020*/  LDC.64 R16, c[0x0][0x228] ;  /* 0x00008a00ff107b82 */ /* 0x000ea20000000a00 */
[----:B------:R-:W-:Y:S01]  /*0030*/  ULDC.64 UR4, c[0x0][0x208] ;  /* 0x0000820000047ab9 */ /* 0x000fe20000000a00 */
[----:B------:R-:W3:Y:S06]  /*0040*/  S2R R5, SR_CTAID.X ;  /* 0x0000000000057919 */ /* 0x000eec0000002500 */
[----:B------:R-:W4:Y:S08]  /*0050*/  LDC.64 R32, c[0x0][0x218] ;  /* 0x00008600ff207b82 */ /* 0x000f300000000a00 */
[----:B------:R-:W5:Y:S08]  /*0060*/  LDC.64 R28, c[0x0][0x220] ;  /* 0x00008800ff1c7b82 */ /* 0x000f700000000a00 */
[----:B------:R-:W5:Y:S01]  /*0070*/  LDC.64 R20, c[0x0][0x230] ;  /* 0x00008c00ff147b82 */ /* 0x000f620000000a00 */
[----:B-1----:R-:W-:-:S07]  /*0080*/  SHF.L.U32 R0, R0, 0x2, RZ ;  /* 0x0000000200007819 */ /* 0x002fce00000006ff */
[----:B------:R-:W1:Y:S01]  /*0090*/  LDC.64 R6, c[0x0][0x250] ;  /* 0x00009400ff067b82 */ /* 0x000e620000000a00 */
[----:B---3--:R-:W-:Y:S02]  /*00a0*/  SHF.R.S32.HI R3, RZ, 0x16, R5 ;  /* 0x00000016ff037819 */ /* 0x008fe40000011405 */
[----:B------:R-:W-:Y:S02]  /*00b0*/  LOP3.LUT R0, R0, 0x1fc, RZ, 0xc0, !PT ;  /* 0x000001fc00007812 */ /* 0x000fe400078ec0ff */
[----:B------:R-:W-:Y:S02]  /*00c0*/  SGXT R3, R3, 0x1 ;  /* 0x000000010303781a */ /* 0x000fe40000000200 */
[----:B------:R-:W-:Y:S02]  /*00d0*/  LEA R0, R5, R0, 0x9 ;  /* 0x0000000005007211 */ /* 0x000fe400078e48ff */
[----:B------:R-:W3:Y:S02]  /*00e0*/  LDC.64 R4, c[0x0][0x238] ;  /* 0x00008e00ff047b82 */ /* 0x000ee40000000a00 */
[----:B------:R-:W-:-:S04]  /*00f0*/  LEA.HI R3, R3, R0, RZ, 0xa ;  /* 0x0000000003037211 */ /* 0x000fc800078f50ff */
[----:B------:R-:W-:-:S04]  /*0100*/  LOP3.LUT R3, R3, 0xfffffc00, RZ, 0xc0, !PT ;  /* 0xfffffc0003037812 */ /* 0x000fc800078ec0ff */
[----:B------:R-:W-:-:S05]  /*0110*/  IADD3 R2, R0, -R3, RZ ;  /* 0x8000000300027210 */ /* 0x000fca0007ffe0ff */
[----:B--2---:R-:W-:-:S06]  /*0120*/  IMAD.WIDE R16, R2, 0x4, R16 ;  /* 0x0000000402107825 */ /* 0x004fcc00078e0210 */
[----:B------:R-:W2:Y:S01]  /*0130*/  LDG.E.EL.128 R16, desc[UR4][R16.64] ;  /* 0x0000000410107981 */ /* 0x000ea2000c2e1d00 */
[----:B----4-:R-:W-:-:S04]  /*0140*/  IMAD.WIDE R32, R0, 0x4, R32 ;  /* 0x0000000400207825 */ /* 0x010fc800078e0220 */
[C---:B-----5:R-:W-:Y:S02]  /*0150*/  IMAD.WIDE R28, R2.reuse, 0x4, R28 ;  /* 0x00000004021c7825 */ /* 0x060fe400078e021c */
[----:B------:R-:W4:Y:S02]  /*0160*/  LDG.E.128 R32, desc[UR4][R32.64] ;  /* 0x0000000420207981 */ /* 0x000f24000c1e1d00 */
[C---:B0-----:R-:W-:Y:S02]  /*0170*/  IMAD.WIDE R20, R2.reuse, 0x4, R20 ;  /* 0x0000000402147825 */ /* 0x041fe400078e0214 */
[----:B------:R-:W4:Y:S02]  /*0180*/  LDG.E.EL.128 R28, desc[UR4][R28.64] ;  /* 0x000000041c1c7981 */ /* 0x000f24000c2e1d00 */
[----:B---3--:R-:W-:Y:S02]  /*0190*/  IMAD.WIDE R24, R2, 0x4, R4 ;  /* 0x0000000402187825 */ /* 0x008fe400078e0204 */
[----:B------:R-:W3:Y:S04]  /*01a0*/  LDG.E.EL.128 R20, desc[UR4][R20.64] ;  /* 0x0000000414147981 */ /* 0x000ee8000c2e1d00 */
[----:B------:R-:W3:Y:S01]  /*01b0*/  LDG.E.EL.128 R24, desc[UR4][R24.64] ;  /* 0x0000000418187981 */ /* 0x000ee2000c2e1d00 */
[----:B------:R-:W-:Y:S01]  /*01c0*/  HFMA2.MMA R3, -RZ, RZ, 1.625, 0 ;  /* 0x3e800000ff037435 */ /* 0x000fe200000001ff */
[----:B--2---:R-:W-:Y:S01]  /*01d0*/  FADD R16, R16, 9.9999997473787516356e-06 ;  /* 0x3727c5ac10107421 */ /* 0x004fe20000000000 */
[----:B------:R-:W-:Y:S01]  /*01e0*/  FADD R17, R17, 9.9999997473787516356e-06 ;  /* 0x3727c5ac11117421 */ /* 0x000fe20000000000 */
[----:B------:R-:W-:-:S02]  /*01f0*/  FADD R18, R18, 9.9999997473787516356e-06 ;  /* 0x3727c5ac12127421 */ /* 0x000fc40000000000 */
[----:B------:R-:W0:Y:S01]  /*0200*/  MUFU.SQRT R8, R16 ;  /* 0x0000001000087308 */ /* 0x000e220000002000 */
[----:B----4-:R-:W-:-:S07]  /*0210*/  FADD R28, R32, -R28 ;  /* 0x8000001c201c7221 */ /* 0x010fce0000000000 */
[----:B------:R-:W2:Y:S01]  /*0220*/  MUFU.SQRT R4, R17 ;  /* 0x0000001100047308 */ /* 0x000ea20000002000 */
[----:B0-----:R-:W-:-:S07]  /*0230*/  FSETP.GT.AND P0, PT, R8, 8.50705917302346158658e+37, PT ;  /* 0x7e8000000800780b */ /* 0x001fce0003f04000 */
[----:B------:R-:W0:Y:S01]  /*0240*/  MUFU.SQRT R10, R18 ;  /* 0x00000012000a7308 */ /* 0x000e220000002000 */
[----:B------:R-:W-:Y:S02]  /*0250*/  FSETP.GEU.AND P1, PT, R8, 1.175494350822287508e-38, PT ;  /* 0x008000000800780b */ /* 0x000fe40003f2e000 */
[----:B------:R-:W-:Y:S02]  /*0260*/  FSEL R12, R3, 1, P0 ;  /* 0x3f800000030c7808 */ /* 0x000fe40000000000 */
[----:B--2---:R-:W-:Y:S01]  /*0270*/  FSETP.GEU.AND P2, PT, R4, 1.175494350822287508e-38, PT ;  /* 0x008000000400780b */ /* 0x004fe20003f4e000 */
[----:B------:R-:W-:Y:S01]  /*0280*/  @P0 FMUL R8, R8, 0.25 ;  /* 0x3e80000008080820 */ /* 0x000fe20000400000 */
[----:B------:R-:W-:-:S07]  /*0290*/  FSETP.GT.AND P0, PT, R4, 8.50705917302346158658e+37, PT ;  /* 0x7e8000000400780b */ /* 0x000fce0003f04000 */
[----:B------:R-:W-:Y:S01]  /*02a0*/  @!P1 FMUL R12, R12, 16777216 ;  /* 0x4b8000000c0c9820 */ /* 0x000fe20000400000 */
[----:B------:R-:W-:Y:S01]  /*02b0*/  @!P1 FMUL R8, R8, 16777216 ;  /* 0x4b80000008089820 */ /* 0x000fe20000400000 */
[----:B0-----:R-:W-:-:S03]  /*02c0*/  FSETP.GT.AND P1, PT, R10, 8.50705917302346158658e+37, PT ;  /* 0x7e8000000a00780b */ /* 0x001fc60003f24000 */
[----:B------:R0:W2:Y:S01]  /*02d0*/  MUFU.RCP R5, R8 ;  /* 0x0000000800057308 */ /* 0x0000a20000001000 */
[----:B------:R-:W-:Y:S01]  /*02e0*/  FSETP.GEU.AND P3, PT, R10, 1.175494350822287508e-38, PT ;  /* 0x008000000a00780b */ /* 0x000fe20003f6e000 */
[----:B0-----:R-:W0:Y:S01]  /*02f0*/  LDC.64 R8, c[0x0][0x248] ;  /* 0x00009200ff087b82 */ /* 0x001e220000000a00 */
[----:B--2---:R-:W-:Y:S01]  /*0300*/  FMUL R5, R5, R12 ;  /* 0x0000000c05057220 */ /* 0x004fe20000400000 */
[----:B-1----:R-:W-:-:S06]  /*0310*/  IMAD.WIDE R12, R2, 0x4, R6 ;  /* 0x00000004020c7825 */ /* 0x002fcc00078e0206 */
[----:B------:R-:W1:Y:S01]  /*0320*/  LDC.64 R6, c[0x0][0x240] ;  /* 0x00009000ff067b82 */ /* 0x000e620000000a00 */
[----:B------:R-:W2:Y:S01]  /*0330*/  LDG.E.EL.128 R12, desc[UR4][R12.64] ;  /* 0x000000040c0c7981 */ /* 0x000ea2000c2e1d00 */
[----:B------:R-:W-:Y:S01]  /*0340*/  @P0 FMUL R4, R4, 0.25 ;  /* 0x3e80000004040820 */ /* 0x000fe20000400000 */
[----:B------:R-:W-:Y:S01]  /*0350*/  @P1 FMUL R10, R10, 0.25 ;  /* 0x3e8000000a0a1820 */ /* 0x000fe20000400000 */
[----:B------:R-:W-:Y:S01]  /*0360*/  FMUL R5, R5, R28 ;  /* 0x0000001c05057220 */ /* 0x000fe20000400000 */
[C---:B------:R-:W-:Y:S01]  /*0370*/  FSEL R17, R3.reuse, 1, P1 ;  /* 0x3f80000003117808 */ /* 0x040fe20000800000 */
[----:B------:R-:W-:Y:S01]  /*0380*/  @!P2 FMUL R4, R4, 16777216 ;  /* 0x4b8000000404a820 */ /* 0x000fe20000400000 */
[----:B------:R-:W-:Y:S01]  /*0390*/  @!P3 FMUL R10, R10, 16777216 ;  /* 0x4b8000000a0ab820 */ /* 0x000fe20000400000 */
[----:B---3--:R-:W-:Y:S01]  /*03a0*/  FFMA R20, R20, R5, R24 ;  /* 0x0000000514147223 */ /* 0x008fe20000000018 */
[----:B------:R-:W-:Y:S01]  /*03b0*/  FSEL R5, R3, 1, P0 ;  /* 0x3f80000003057808 */ /* 0x000fe20000000000 */
[----:B------:R-:W-:Y:S01]  /*03c0*/  @!P3 FMUL R17, R17, 16777216 ;  /* 0x4b8000001111b820 */ /* 0x000fe20000400000 */
[----:B------:R-:W-:Y:S01]  /*03d0*/  FADD R29, R33, -R29 ;  /* 0x8000001d211d7221 */ /* 0x000fe20000000000 */
[----:B------:R-:W3:Y:S01]  /*03e0*/  MUFU.RCP R4, R4 ;  /* 0x0000000400047308 */ /* 0x000ee20000001000 */
[----:B0-----:R-:W-:-:S04]  /*03f0*/  IMAD.WIDE R8, R2, 0x4, R8 ;  /* 0x0000000402087825 */ /* 0x001fc800078e0208 */
[----:B------:R-:W-:Y:S01]  /*0400*/  @!P2 FMUL R5, R5, 16777216 ;  /* 0x4b8000000505a820 */ /* 0x000fe20000400000 */
[----:B------:R-:W-:Y:S01]  /*0410*/  FADD R19, R19, 9.9999997473787516356e-06 ;  /* 0x3727c5ac13137421 */ /* 0x000fe20000000000 */
[----:B------:R-:W-:Y:S01]  /*0420*/  FADD R30, R34, -R30 ;  /* 0x8000001e221e7221 */ /* 0x000fe20000000000 */
[----:B------:R-:W0:Y:S01]  /*0430*/  MUFU.RCP R10, R10 ;  /* 0x0000000a000a7308 */ /* 0x000e220000001000 */
[----:B-1----:R-:W-:-:S04]  /*0440*/  IMAD.WIDE R6, R0, 0x4, R6 ;  /* 0x0000000400067825 */ /* 0x002fc800078e0206 */
[----:B---3--:R-:W-:Y:S02]  /*0450*/  FMUL R16, R4, R5 ;  /* 0x0000000504107220 */ /* 0x008fe40000400000 */
[----:B------:R-:W3:Y:S02]  /*0460*/  LDG.E.128 R4, desc[UR4][R6.64] ;  /* 0x0000000406047981 */ /* 0x000ee4000c1e1d00 */
[----:B------:R-:W-:Y:S02]  /*0470*/  FMUL R16, R16, R29 ;  /* 0x0000001d10107220 */ /* 0x000fe40000400000 */
[----:B------:R-:W1:Y:S01]  /*0480*/  LDC.64 R28, c[0x0][0x210] ;  /* 0x00008400ff1c7b82 */ /* 0x000e620000000a00 */
[----:B0-----:R-:W-:Y:S01]  /*0490*/  FMUL R17, R10, R17 ;  /* 0x000000110a117220 */ /* 0x001fe20000400000 */
[----:B------:R-:W-:Y:S01]  /*04a0*/  FFMA R21, R21, R16, R25 ;  /* 0x0000001015157223 */ /* 0x000fe20000000019 */
[----:B------:R-:W3:Y:S01]  /*04b0*/  LDG.E.EL.128 R8, desc[UR4][R8.64] ;  /* 0x0000000408087981 */ /* 0x000ee2000c2e1d00 */
[----:B------:R-:W0:Y:S02]  /*04c0*/  MUFU.SQRT R16, R19 ;  /* 0x0000001300107308 */ /* 0x000e240000002000 */
[----:B0-----:R-:W-:-:S02]  /*04d0*/  FSETP.GT.AND P3, PT, R16, 8.50705917302346158658e+37, PT ;  /* 0x7e8000001000780b */ /* 0x001fc40003f64000 */
[----:B------:R-:W-:Y:S01]  /*04e0*/  FSETP.GEU.AND P4, PT, R16, 1.175494350822287508e-38, PT ;  /* 0x008000001000780b */ /* 0x000fe20003f8e000 */
[----:B------:R-:W-:-:S10]  /*04f0*/  FMUL R17, R17, R30 ;  /* 0x0000001e11117220 */ /* 0x000fd40000400000 */
[----:B------:R-:W-:-:S04]  /*0500*/  @P3 FMUL R16, R16, 0.25 ;  /* 0x3e80000010103820 */ /* 0x000fc80000400000 */
[----:B------:R-:W-:-:S04]  /*0510*/  @!P4 FMUL R16, R16, 16777216 ;  /* 0x4b8000001010c820 */ /* 0x000fc80000400000 */
[----:B------:R-:W0:Y:S01]  /*0520*/  MUFU.RCP R24, R16 ;  /* 0x0000001000187308 */ /* 0x000e220000001000 */
[----:B------:R-:W-:Y:S01]  /*0530*/  FFMA R22, R22, R17, R26 ;  /* 0x0000001116167223 */ /* 0x000fe2000000001a */
[----:B------:R-:W-:-:S05]  /*0540*/  FSEL R17, R3, 1, P3 ;  /* 0x3f80000003117808 */ /* 0x000fca0001800000 */
[----:B------:R-:W-:-:S04]  /*0550*/  @!P4 FMUL R17, R17, 16777216 ;  /* 0x4b8000001111c820 */ /* 0x000fc80000400000 */
[----:B0-----:R-:W-:Y:S02]  /*0560*/  FMUL R24, R24, R17 ;  /* 0x0000001118187220 */ /* 0x001fe40000400000 */
[----:B------:R-:W0:Y:S02]  /*0570*/  LDC.64 R16, c[0x0][0x260] ;  /* 0x00009800ff107b82 */ /* 0x000e240000000a00 */
[----:B0-----:R-:W-:-:S04]  /*0580*/  IMAD.WIDE R16, R2, 0x4, R16 ;  /* 0x0000000402107825 */ /* 0x001fc800078e0210 */
[----:B--2---:R-:W-:Y:S01]  /*0590*/  FADD R12, R12, 9.9999997473787516356e-06 ;  /* 0x3727c5ac0c0c7421 */ /* 0x004fe20000000000 */
[----:B------:R-:W-:Y:S01]  /*05a0*/  FADD R13, R13, 9.9999997473787516356e-06 ;  /* 0x3727c5ac0d0d7421 */ /* 0x000fe20000000000 */
[----:B------:R-:W-:-:S04]  /*05b0*/  FADD R14, R14, 9.9999997473787516356e-06 ;  /* 0x3727c5ac0e0e7421 */ /* 0x000fc80000000000 */
[----:B------:R-:W0:Y:S01]  /*05c0*/  MUFU.SQRT R12, R12 ;  /* 0x0000000c000c7308 */ /* 0x000e220000002000 */
[----:B------:R-:W-:-:S07]  /*05d0*/  FADD R15, R15, 9.9999997473787516356e-06 ;  /* 0x3727c5ac0f0f7421 */ /* 0x000fce0000000000 */
[----:B------:R-:W2:Y:S08]  /*05e0*/  MUFU.SQRT R13, R13 ;  /* 0x0000000d000d7308 */ /* 0x000eb00000002000 */
[----:B------:R-:W4:Y:S01]  /*05f0*/  MUFU.SQRT R14, R14 ;  /* 0x0000000e000e7308 */ /* 0x000f220000002000 */
[----:B0-----:R-:W-:-:S07]  /*0600*/  FSETP.GT.AND P0, PT, R12, 8.50705917302346158658e+37, PT ;  /* 0x7e8000000c00780b */ /* 0x001fce0003f04000 */
[----:B------:R-:W0:Y:S01]  /*0610*/  MUFU.SQRT R15, R15 ;  /* 0x0000000f000f7308 */ /* 0x000e220000002000 */
[----:B--2---:R-:W-:Y:S02]  /*0620*/  FSETP.GT.AND P2, PT, R13, 8.50705917302346158658e+37, PT ;  /* 0x7e8000000d00780b */ /* 0x004fe40003f44000 */
[----:B------:R-:W-:Y:S02]  /*0630*/  FSETP.GEU.AND P1, PT, R12, 1.175494350822287508e-38, PT ;  /* 0x008000000c00780b */ /* 0x000fe40003f2e000 */
[----:B----4-:R-:W-:Y:S01]  /*0640*/  FSETP.GT.AND P6, PT, R14, 8.50705917302346158658e+37, PT ;  /* 0x7e8000000e00780b */ /* 0x010fe20003fc4000 */
[----:B------:R-:W-:Y:S01]  /*0650*/  @P0 FMUL R12, R12, 0.25 ;  /* 0x3e8000000c0c0820 */ /* 0x000fe20000400000 */
[----:B------:R-:W-:Y:S02]  /*0660*/  FSEL R18, R3, 1, P0 ;  /* 0x3f80000003127808 */ /* 0x000fe40000000000 */
[----:B------:R-:W-:Y:S02]  /*0670*/  FSETP.GEU.AND P3, PT, R13, 1.175494350822287508e-38, PT ;  /* 0x008000000d00780b */ /* 0x000fe40003f6e000 */
[----:B0-----:R-:W-:-:S02]  /*0680*/  FSETP.GT.AND P5, PT, R15, 8.50705917302346158658e+37, PT ;  /* 0x7e8000000f00780b */ /* 0x001fc40003fa4000 */
[----:B------:R-:W-:Y:S02]  /*0690*/  FSETP.GEU.AND P4, PT, R14, 1.175494350822287508e-38, PT ;  /* 0x008000000e00780b */ /* 0x000fe40003f8e000 */
[----:B------:R-:W-:Y:S01]  /*06a0*/  FSETP.GEU.AND P0, PT, R15, 1.175494350822287508e-38, PT ;  /* 0x008000000f00780b */ /* 0x000fe20003f0e000 */
[----:B---3--:R-:W-:Y:S01]  /*06b0*/  FADD R4, R4, -R8 ;  /* 0x8000000804047221 */ /* 0x008fe20000000000 */
[----:B------:R-:W-:Y:S02]  /*06c0*/  FADD R5, R5, -R9 ;  /* 0x8000000905057221 */ /* 0x000fe40000000000 */
[----:B------:R-:W0:Y:S01]  /*06d0*/  LDC.64 R8, c[0x0][0x258] ;  /* 0x00009600ff087b82 */ /* 0x000e220000000a00 */
[----:B------:R-:W-:Y:S01]  /*06e0*/  @P2 FMUL R13, R13, 0.25 ;  /* 0x3e8000000d0d2820 */ /* 0x000fe20000400000 */
[----:B------:R-:W-:-:S03]  /*06f0*/  @P6 FMUL R14, R14, 0.25 ;  /* 0x3e8000000e0e6820 */ /* 0x000fc60000400000 */
[----:B------:R-:W-:Y:S01]  /*0700*/  @P5 FMUL R15, R15, 0.25 ;  /* 0x3e8000000f0f5820 */ /* 0x000fe20000400000 */
[----:B------:R-:W-:Y:S01]  /*0710*/  @!P3 FMUL R13, R13, 16777216 ;  /* 0x4b8000000d0db820 */ /* 0x000fe20000400000 */
[----:B------:R-:W-:Y:S02]  /*0720*/  @!P4 FMUL R14, R14, 16777216 ;  /* 0x4b8000000e0ec820 */ /* 0x000fe40000400000 */
[----:B------:R-:W-:Y:S01]  /*0730*/  @!P0 FMUL R15, R15, 16777216 ;  /* 0x4b8000000f0f8820 */ /* 0x000fe20000400000 */
[----:B------:R-:W-:Y:S02]  /*0740*/  @!P1 FMUL R12, R12, 16777216 ;  /* 0x4b8000000c0c9820 */ /* 0x000fe40000400000 */
[----:B------:R-:W-:Y:S01]  /*0750*/  MUFU.RCP R13, R13 ;  /* 0x0000000d000d7308 */ /* 0x000fe20000001000 */
[----:B------:R-:W-:Y:S01]  /*0760*/  FADD R6, R6, -R10 ;  /* 0x8000000a06067221 */ /* 0x000fe20000000000 */
[----:B------:R-:W-:-:S06]  /*0770*/  FSEL R19, R3, 1, P6 ;  /* 0x3f80000003137808 */ /* 0x000fcc0003000000 */
[----:B------:R2:W3:Y:S01]  /*0780*/  MUFU.RCP R25, R12 ;  /* 0x0000000c00197308 */ /* 0x0004e20000001000 */
[----:B------:R-:W-:-:S07]  /*0790*/  FSEL R10, R3, 1, P5 ;  /* 0x3f800000030a7808 */ /* 0x000fce0002800000 */
[----:B------:R-:W4:Y:S01]  /*07a0*/  MUFU.RCP R14, R14 ;  /* 0x0000000e000e7308 */ /* 0x000f220000001000 */
[----:B--2---:R-:W-:-:S07]  /*07b0*/  FSEL R12, R3, 1, P2 ;  /* 0x3f800000030c7808 */ /* 0x004fce0001000000 */
[----:B------:R-:W2:Y:S01]  /*07c0*/  MUFU.RCP R15, R15 ;  /* 0x0000000f000f7308 */ /* 0x000ea20000001000 */
[----:B------:R-:W-:Y:S01]  /*07d0*/  @!P1 FMUL R18, R18, 16777216 ;  /* 0x4b80000012129820 */ /* 0x000fe20000400000 */
[----:B------:R-:W-:Y:S01]  /*07e0*/  @!P3 FMUL R12, R12, 16777216 ;  /* 0x4b8000000c0cb820 */ /* 0x000fe20000400000 */
[----:B------:R-:W-:Y:S01]  /*07f0*/  @!P4 FMUL R19, R19, 16777216 ;  /* 0x4b8000001313c820 */ /* 0x000fe20000400000 */
[----:B0-----:R-:W-:-:S04]  /*0800*/  IMAD.WIDE R8, R2, 0x4, R8 ;  /* 0x0000000402087825 */ /* 0x001fc800078e0208 */
[----:B------:R-:W-:Y:S01]  /*0810*/  @!P0 FMUL R10, R10, 16777216 ;  /* 0x4b8000000a0a8820 */ /* 0x000fe20000400000 */
[----:B---3--:R-:W-:Y:S01]  /*0820*/  FMUL R25, R25, R18 ;  /* 0x0000001219197220 */ /* 0x008fe20000400000 */
[----:B------:R-:W-:Y:S01]  /*0830*/  FMUL R2, R13, R12 ;  /* 0x0000000c0d027220 */ /* 0x000fe20000400000 */
[----:B----4-:R-:W-:Y:S02]  /*0840*/  FMUL R3, R14, R19 ;  /* 0x000000130e037220 */ /* 0x010fe40000400000 */
[----:B------:R-:W3:Y:S01]  /*0850*/  LDG.E.EL.128 R16, desc[UR4][R16.64] ;  /* 0x0000000410107981 */ /* 0x000ee2000c2e1d00 */
[----:B--2---:R-:W-:-:S03]  /*0860*/  FMUL R10, R15, R10 ;  /* 0x0000000a0f0a7220 */ /* 0x004fc60000400000 */
[----:B------:R-:W3:Y:S01]  /*0870*/  LDG.E.EL.128 R12, desc[UR4][R8.64] ;  /* 0x00000004080c7981 */ /* 0x000ee2000c2e1d00 */
[----:B------:R-:W-:Y:S01]  /*0880*/  FADD R31, R35, -R31 ;  /* 0x8000001f231f7221 */ /* 0x000fe20000000000 */
[----:B------:R-:W-:Y:S01]  /*0890*/  FADD R7, R7, -R11 ;  /* 0x8000000b07077221 */ /* 0x000fe20000000000 */
[----:B------:R-:W-:Y:S01]  /*08a0*/  FMUL R25, R25, R4 ;  /* 0x0000000419197220 */ /* 0x000fe20000400000 */
[----:B------:R-:W-:Y:S01]  /*08b0*/  FMUL R2, R2, R5 ;  /* 0x0000000502027220 */ /* 0x000fe20000400000 */
[----:B------:R-:W-:Y:S01]  /*08c0*/  FMUL R24, R24, R31 ;  /* 0x0000001f18187220 */ /* 0x000fe20000400000 */
[----:B------:R-:W-:Y:S01]  /*08d0*/  FMUL R3, R3, R6 ;  /* 0x0000000603037220 */ /* 0x000fe20000400000 */
[----:B------:R-:W-:Y:S02]  /*08e0*/  FMUL R10, R10, R7 ;  /* 0x000000070a0a7220 */ /* 0x000fe40000400000 */
[----:B------:R-:W-:Y:S01]  /*08f0*/  FFMA R23, R23, R24, R27 ;  /* 0x0000001817177223 */ /* 0x000fe2000000001b */
[----:B-1----:R-:W-:-:S04]  /*0900*/  IMAD.WIDE R28, R0, 0x4, R28 ;  /* 0x00000004001c7825 */ /* 0x002fc800078e021c */
[----:B---3--:R-:W-:Y:S01]  /*0910*/  FFMA R25, R12, R25, R16 ;  /* 0x000000190c197223 */ /* 0x008fe20000000010 */
[----:B------:R-:W-:Y:S01]  /*0920*/  FFMA R2, R13, R2, R17 ;  /* 0x000000020d027223 */ /* 0x000fe20000000011 */
[----:B------:R-:W-:Y:S01]  /*0930*/  FFMA R3, R14, R3, R18 ;  /* 0x000000030e037223 */ /* 0x000fe20000000012 */
[----:B------:R-:W-:Y:S02]  /*0940*/  FFMA R10, R15, R10, R19 ;  /* 0x0000000a0f0a7223 */ /* 0x000fe40000000013 */
[C---:B------:R-:W-:Y:S01]  /*0950*/  FSETP.GEU.AND P0, PT, R20.reuse, -R25, PT ;  /* 0x800000191400720b */ /* 0x040fe20003f0e000 */
[----:B------:R-:W-:Y:S01]  /*0960*/  FADD R20, R20, R25 ;  /* 0x0000001914147221 */ /* 0x000fe20000000000 */
[C---:B------:R-:W-:Y:S01]  /*0970*/  FSETP.GEU.AND P1, PT, R21.reuse, -R2, PT ;  /* 0x800000021500720b */ /* 0x040fe20003f2e000 */
[----:B------:R-:W-:Y:S01]  /*0980*/  FADD R2, R21, R2 ;  /* 0x0000000215027221 */ /* 0x000fe20000000000 */
[C---:B------:R-:W-:Y:S01]  /*0990*/  FSETP.GEU.AND P2, PT, R22.reuse, -R3, PT ;  /* 0x800000031600720b */ /* 0x040fe20003f4e000 */
[----:B------:R-:W-:Y:S01]  /*09a0*/  FADD R3, R22, R3 ;  /* 0x0000000316037221 */ /* 0x000fe20000000000 */
[C---:B------:R-:W-:Y:S01]  /*09b0*/  FSETP.GEU.AND P3, PT, R23.reuse, -R10, PT ;  /* 0x8000000a1700720b */ /* 0x040fe20003f6e000 */
[----:B------:R-:W-:Y:S01]  /*09c0*/  FADD R10, R23, R10 ;  /* 0x0000000a170a7221 */ /* 0x000fe20000000000 */
[----:B------:R-:W-:-:S02]  /*09d0*/  FSEL R20, R20, RZ, P0 ;  /* 0x000000ff14147208 */ /* 0x000fc40000000000 */
[----:B------:R-:W-:Y:S02]  /*09e0*/  FSEL R21, R2, RZ, P1 ;  /* 0x000000ff02157208 */ /* 0x000fe40000800000 */
[----:B------:R-:W-:Y:S02]  /*09f0*/  FSEL R22, R3, RZ, P2 ;  /* 0x000000ff03167208 */ /* 0x000fe40001000000 */
[----:B------:R-:W-:-:S05]  /*0a00*/  FSEL R23, R10, RZ, P3 ;  /* 0x000000ff0a177208 */ /* 0x000fca0001800000 */
[----:B------:R-:W-:Y:S01]  /*0a10*/  STG.E.128 desc[UR4][R28.64], R20 ;  /* 0x000000141c007986 */ /* 0x000fe2000c101d04 */
[----:B------:R-:W-:Y:S05]  /*0a20*/  EXIT ;  /* 0x000000000000794d */ /* 0x000fea0003800000 */
.L_x_0:
[----:B------:R-:W-:-:S00]  /*0a30*/  BRA `(.L_x_0) ;  /* 0xfffffffc00fc7947 */ /* 0x000fc0000383ffff */
[----:B------:R-:W-:-:S00]  /*0a40*/  NOP ;  /* 0x0000000000007918 */ /* 0x000fc00000000000 */
        /* <DEDUP_REMOVED lines=11> */
.L_x_1:


//--------------------- .nv.global.init           --------------------------
	.section	.nv.global.init,"aw",@progbits
.nv.global.init:
	.type		_$_str,@object
	.size		_$_str,(_$_str_$_2 - _$_str)
_$_str:
        /*0000*/ 	.byte	0x5f, 0x5f, 0x43, 0x55, 0x44, 0x41, 0x5f, 0x46, 0x54, 0x5a, 0x00
	.type		_$_str_$_2,@object
	.size		_$_str_$_2,(.L_1 - _$_str_$_2)
_$_str_$_2:
        /*000b*/ 	.byte	0x5f, 0x5f, 0x43, 0x55, 0x44, 0x41, 0x5f, 0x50, 0x52, 0x45, 0x43, 0x5f, 0x53, 0x51, 0x52, 0x54
        /*001b*/ 	.byte	0x00
.L_1:


//--------------------- .nv.constant0.triton_poi_fused__native_batch_norm_legit_no_training_add_relu_19 --------------------------
	.section	.nv.constant0.triton_poi_fused__native_batch_norm_legit_no_training_add_relu_19,"a",@progbits
	.sectionflags	@""
	.align	4
.nv.constant0.triton_poi_fused__native_batch_norm_legit_no_training_add_relu_19:
	.zero		620
